//
// Generated by NVIDIA NVVM Compiler
//
// Compiler Build ID: CL-36424714
// Cuda compilation tools, release 13.0, V13.0.88
// Based on NVVM 20.0.0
//

.version 9.0
.target sm_100
.address_size 64

	// .globl	_Z7stencilPiS_ii

.visible .entry _Z7stencilPiS_ii(
	.param .u64 .ptr .align 1 _Z7stencilPiS_ii_param_0,
	.param .u64 .ptr .align 1 _Z7stencilPiS_ii_param_1,
	.param .u32 _Z7stencilPiS_ii_param_2,
	.param .u32 _Z7stencilPiS_ii_param_3
)
{
	.reg .pred 	%p<94>;
	.reg .b16 	%rs<3>;
	.reg .b32 	%r<198>;
	.reg .b64 	%rd<65>;

	ld.param.u64 	%rd3, [_Z7stencilPiS_ii_param_0];
	ld.param.u64 	%rd2, [_Z7stencilPiS_ii_param_1];
	ld.param.u32 	%r116, [_Z7stencilPiS_ii_param_2];
	ld.param.u32 	%r117, [_Z7stencilPiS_ii_param_3];
	cvta.to.global.u64 	%rd1, %rd3;
	mov.u32 	%r1, %ctaid.x;
	setp.lt.s32 	%p1, %r117, 0;
	mov.b32 	%r178, 0;
	@%p1 bra 	$L__BB0_69;
	neg.s32 	%r185, %r117;
	shl.b32 	%r3, %r117, 1;
	setp.lt.u32 	%p2, %r117, 8;
	mov.b32 	%r178, 0;
	@%p2 bra 	$L__BB0_37;
	sub.s32 	%r157, 7, %r117;
	add.s32 	%r121, %r3, 1;
	and.b32  	%r122, %r121, -16;
	neg.s32 	%r156, %r122;
	sub.s32 	%r155, %r1, %r117;
	mov.b32 	%r178, 0;
$L__BB0_3:
	.pragma "nounroll";
	setp.lt.s32 	%p3, %r155, 1;
	setp.ge.s32 	%p4, %r155, %r116;
	or.pred  	%p5, %p3, %p4;
	@%p5 bra 	$L__BB0_5;
	mul.wide.u32 	%rd4, %r155, 4;
	add.s64 	%rd5, %rd1, %rd4;
	ld.global.u32 	%r123, [%rd5];
	add.s32 	%r178, %r123, %r178;
$L__BB0_5:
	add.s32 	%r13, %r155, 1;
	setp.gt.u32 	%p6, %r155, 2147483646;
	setp.ge.s32 	%p7, %r13, %r116;
	or.pred  	%p8, %p6, %p7;
	@%p8 bra 	$L__BB0_7;
	mul.wide.u32 	%rd6, %r13, 4;
	add.s64 	%rd7, %rd1, %rd6;
	ld.global.u32 	%r124, [%rd7];
	add.s32 	%r178, %r124, %r178;
$L__BB0_7:
	add.s32 	%r16, %r155, 2;
	setp.lt.s32 	%p9, %r16, 1;
	setp.ge.s32 	%p10, %r16, %r116;
	or.pred  	%p11, %p9, %p10;
	@%p11 bra 	$L__BB0_9;
	mul.wide.u32 	%rd8, %r16, 4;
	add.s64 	%rd9, %rd1, %rd8;
	ld.global.u32 	%r125, [%rd9];
	add.s32 	%r178, %r125, %r178;
$L__BB0_9:
	add.s32 	%r19, %r155, 3;
	setp.lt.s32 	%p12, %r19, 1;
	setp.ge.s32 	%p13, %r19, %r116;
	or.pred  	%p14, %p12, %p13;
	@%p14 bra 	$L__BB0_11;
	mul.wide.u32 	%rd10, %r19, 4;
	add.s64 	%rd11, %rd1, %rd10;
	ld.global.u32 	%r126, [%rd11];
	add.s32 	%r178, %r126, %r178;
$L__BB0_11:
	add.s32 	%r22, %r155, 4;
	setp.lt.s32 	%p15, %r22, 1;
	setp.ge.s32 	%p16, %r22, %r116;
	or.pred  	%p17, %p15, %p16;
	@%p17 bra 	$L__BB0_13;
	mul.wide.u32 	%rd12, %r22, 4;
	add.s64 	%rd13, %rd1, %rd12;
	ld.global.u32 	%r127, [%rd13];
	add.s32 	%r178, %r127, %r178;
$L__BB0_13:
	add.s32 	%r25, %r155, 5;
	setp.lt.s32 	%p18, %r25, 1;
	setp.ge.s32 	%p19, %r25, %r116;
	or.pred  	%p20, %p18, %p19;
	@%p20 bra 	$L__BB0_15;
	mul.wide.u32 	%rd14, %r25, 4;
	add.s64 	%rd15, %rd1, %rd14;
	ld.global.u32 	%r128, [%rd15];
	add.s32 	%r178, %r128, %r178;
$L__BB0_15:
	add.s32 	%r28, %r155, 6;
	setp.lt.s32 	%p21, %r28, 1;
	setp.ge.s32 	%p22, %r28, %r116;
	or.pred  	%p23, %p21, %p22;
	@%p23 bra 	$L__BB0_17;
	mul.wide.u32 	%rd16, %r28, 4;
	add.s64 	%rd17, %rd1, %rd16;
	ld.global.u32 	%r129, [%rd17];
	add.s32 	%r178, %r129, %r178;
$L__BB0_17:
	add.s32 	%r31, %r155, 7;
	setp.lt.s32 	%p24, %r31, 1;
	setp.ge.s32 	%p25, %r31, %r116;
	or.pred  	%p26, %p24, %p25;
	@%p26 bra 	$L__BB0_19;
	mul.wide.u32 	%rd18, %r31, 4;
	add.s64 	%rd19, %rd1, %rd18;
	ld.global.u32 	%r130, [%rd19];
	add.s32 	%r178, %r130, %r178;
$L__BB0_19:
	add.s32 	%r34, %r155, 8;
	setp.lt.s32 	%p27, %r34, 1;
	setp.ge.s32 	%p28, %r34, %r116;
	or.pred  	%p29, %p27, %p28;
	@%p29 bra 	$L__BB0_21;
	mul.wide.u32 	%rd20, %r34, 4;
	add.s64 	%rd21, %rd1, %rd20;
	ld.global.u32 	%r131, [%rd21];
	add.s32 	%r178, %r131, %r178;
$L__BB0_21:
	add.s32 	%r37, %r155, 9;
	setp.lt.s32 	%p30, %r37, 1;
	setp.ge.s32 	%p31, %r37, %r116;
	or.pred  	%p32, %p30, %p31;
	@%p32 bra 	$L__BB0_23;
	mul.wide.u32 	%rd22, %r37, 4;
	add.s64 	%rd23, %rd1, %rd22;
	ld.global.u32 	%r132, [%rd23];
	add.s32 	%r178, %r132, %r178;
$L__BB0_23:
	add.s32 	%r40, %r155, 10;
	setp.lt.s32 	%p33, %r40, 1;
	setp.ge.s32 	%p34, %r40, %r116;
	or.pred  	%p35, %p33, %p34;
	@%p35 bra 	$L__BB0_25;
	mul.wide.u32 	%rd24, %r40, 4;
	add.s64 	%rd25, %rd1, %rd24;
	ld.global.u32 	%r133, [%rd25];
	add.s32 	%r178, %r133, %r178;
$L__BB0_25:
	add.s32 	%r43, %r155, 11;
	setp.lt.s32 	%p36, %r43, 1;
	setp.ge.s32 	%p37, %r43, %r116;
	or.pred  	%p38, %p36, %p37;
	@%p38 bra 	$L__BB0_27;
	mul.wide.u32 	%rd26, %r43, 4;
	add.s64 	%rd27, %rd1, %rd26;
	ld.global.u32 	%r134, [%rd27];
	add.s32 	%r178, %r134, %r178;
$L__BB0_27:
	add.s32 	%r46, %r155, 12;
	setp.lt.s32 	%p39, %r46, 1;
	setp.ge.s32 	%p40, %r46, %r116;
	or.pred  	%p41, %p39, %p40;
	@%p41 bra 	$L__BB0_29;
	mul.wide.u32 	%rd28, %r46, 4;
	add.s64 	%rd29, %rd1, %rd28;
	ld.global.u32 	%r135, [%rd29];
	add.s32 	%r178, %r135, %r178;
$L__BB0_29:
	add.s32 	%r49, %r155, 13;
	setp.lt.s32 	%p42, %r49, 1;
	setp.ge.s32 	%p43, %r49, %r116;
	or.pred  	%p44, %p42, %p43;
	@%p44 bra 	$L__BB0_31;
	mul.wide.u32 	%rd30, %r49, 4;
	add.s64 	%rd31, %rd1, %rd30;
	ld.global.u32 	%r136, [%rd31];
	add.s32 	%r178, %r136, %r178;
$L__BB0_31:
	add.s32 	%r52, %r155, 14;
	setp.lt.s32 	%p45, %r52, 1;
	setp.ge.s32 	%p46, %r52, %r116;
	or.pred  	%p47, %p45, %p46;
	@%p47 bra 	$L__BB0_33;
	mul.wide.u32 	%rd32, %r52, 4;
	add.s64 	%rd33, %rd1, %rd32;
	ld.global.u32 	%r137, [%rd33];
	add.s32 	%r178, %r137, %r178;
$L__BB0_33:
	add.s32 	%r55, %r155, 15;
	setp.lt.s32 	%p48, %r55, 1;
	setp.ge.s32 	%p49, %r55, %r116;
	or.pred  	%p50, %p48, %p49;
	@%p50 bra 	$L__BB0_35;
	mul.wide.u32 	%rd34, %r55, 4;
	add.s64 	%rd35, %rd1, %rd34;
	ld.global.u32 	%r138, [%rd35];
	add.s32 	%r178, %r138, %r178;
$L__BB0_35:
	add.s32 	%r157, %r157, 16;
	add.s32 	%r156, %r156, 16;
	add.s32 	%r155, %r155, 16;
	setp.ne.s32 	%p51, %r156, 0;
	@%p51 bra 	$L__BB0_3;
	add.s32 	%r185, %r157, -7;
$L__BB0_37:
	and.b32  	%r139, %r3, 14;
	setp.lt.u32 	%p52, %r139, 7;
	@%p52 bra 	$L__BB0_55;
	add.s32 	%r64, %r185, %r1;
	setp.lt.s32 	%p53, %r64, 1;
	setp.ge.s32 	%p54, %r64, %r116;
	or.pred  	%p55, %p53, %p54;
	@%p55 bra 	$L__BB0_40;
	mul.wide.u32 	%rd36, %r64, 4;
	add.s64 	%rd37, %rd1, %rd36;
	ld.global.u32 	%r140, [%rd37];
	add.s32 	%r178, %r140, %r178;
$L__BB0_40:
	add.s32 	%r67, %r64, 1;
	setp.gt.u32 	%p56, %r64, 2147483646;
	setp.ge.s32 	%p57, %r67, %r116;
	or.pred  	%p58, %p56, %p57;
	@%p58 bra 	$L__BB0_42;
	mul.wide.u32 	%rd38, %r67, 4;
	add.s64 	%rd39, %rd1, %rd38;
	ld.global.u32 	%r141, [%rd39];
	add.s32 	%r178, %r141, %r178;
$L__BB0_42:
	add.s32 	%r70, %r64, 2;
	setp.lt.s32 	%p59, %r70, 1;
	setp.ge.s32 	%p60, %r70, %r116;
	or.pred  	%p61, %p59, %p60;
	@%p61 bra 	$L__BB0_44;
	mul.wide.u32 	%rd40, %r70, 4;
	add.s64 	%rd41, %rd1, %rd40;
	ld.global.u32 	%r142, [%rd41];
	add.s32 	%r178, %r142, %r178;
$L__BB0_44:
	add.s32 	%r73, %r64, 3;
	setp.lt.s32 	%p62, %r73, 1;
	setp.ge.s32 	%p63, %r73, %r116;
	or.pred  	%p64, %p62, %p63;
	@%p64 bra 	$L__BB0_46;
	mul.wide.u32 	%rd42, %r73, 4;
	add.s64 	%rd43, %rd1, %rd42;
	ld.global.u32 	%r143, [%rd43];
	add.s32 	%r178, %r143, %r178;
$L__BB0_46:
	add.s32 	%r76, %r64, 4;
	setp.lt.s32 	%p65, %r76, 1;
	setp.ge.s32 	%p66, %r76, %r116;
	or.pred  	%p67, %p65, %p66;
	@%p67 bra 	$L__BB0_48;
	mul.wide.u32 	%rd44, %r76, 4;
	add.s64 	%rd45, %rd1, %rd44;
	ld.global.u32 	%r144, [%rd45];
	add.s32 	%r178, %r144, %r178;
$L__BB0_48:
	add.s32 	%r79, %r64, 5;
	setp.lt.s32 	%p68, %r79, 1;
	setp.ge.s32 	%p69, %r79, %r116;
	or.pred  	%p70, %p68, %p69;
	@%p70 bra 	$L__BB0_50;
	mul.wide.u32 	%rd46, %r79, 4;
	add.s64 	%rd47, %rd1, %rd46;
	ld.global.u32 	%r145, [%rd47];
	add.s32 	%r178, %r145, %r178;
$L__BB0_50:
	add.s32 	%r82, %r64, 6;
	setp.lt.s32 	%p71, %r82, 1;
	setp.ge.s32 	%p72, %r82, %r116;
	or.pred  	%p73, %p71, %p72;
	@%p73 bra 	$L__BB0_52;
	mul.wide.u32 	%rd48, %r82, 4;
	add.s64 	%rd49, %rd1, %rd48;
	ld.global.u32 	%r146, [%rd49];
	add.s32 	%r178, %r146, %r178;
$L__BB0_52:
	add.s32 	%r85, %r64, 7;
	setp.lt.s32 	%p74, %r85, 1;
	setp.ge.s32 	%p75, %r85, %r116;
	or.pred  	%p76, %p74, %p75;
	@%p76 bra 	$L__BB0_54;
	mul.wide.u32 	%rd50, %r85, 4;
	add.s64 	%rd51, %rd1, %rd50;
	ld.global.u32 	%r147, [%rd51];
	add.s32 	%r178, %r147, %r178;
$L__BB0_54:
	add.s32 	%r185, %r185, 8;
$L__BB0_55:
	and.b32  	%r148, %r3, 6;
	setp.lt.u32 	%p77, %r148, 3;
	@%p77 bra 	$L__BB0_65;
	add.s32 	%r91, %r185, %r1;
	setp.lt.s32 	%p78, %r91, 1;
	setp.ge.s32 	%p79, %r91, %r116;
	or.pred  	%p80, %p78, %p79;
	@%p80 bra 	$L__BB0_58;
	mul.wide.u32 	%rd52, %r91, 4;
	add.s64 	%rd53, %rd1, %rd52;
	ld.global.u32 	%r149, [%rd53];
	add.s32 	%r178, %r149, %r178;
$L__BB0_58:
	add.s32 	%r94, %r91, 1;
	setp.gt.u32 	%p81, %r91, 2147483646;
	setp.ge.s32 	%p82, %r94, %r116;
	or.pred  	%p83, %p81, %p82;
	@%p83 bra 	$L__BB0_60;
	mul.wide.u32 	%rd54, %r94, 4;
	add.s64 	%rd55, %rd1, %rd54;
	ld.global.u32 	%r150, [%rd55];
	add.s32 	%r178, %r150, %r178;
$L__BB0_60:
	add.s32 	%r97, %r91, 2;
	setp.lt.s32 	%p84, %r97, 1;
	setp.ge.s32 	%p85, %r97, %r116;
	or.pred  	%p86, %p84, %p85;
	@%p86 bra 	$L__BB0_62;
	mul.wide.u32 	%rd56, %r97, 4;
	add.s64 	%rd57, %rd1, %rd56;
	ld.global.u32 	%r151, [%rd57];
	add.s32 	%r178, %r151, %r178;
$L__BB0_62:
	add.s32 	%r100, %r91, 3;
	setp.lt.s32 	%p87, %r100, 1;
	setp.ge.s32 	%p88, %r100, %r116;
	or.pred  	%p89, %p87, %p88;
	@%p89 bra 	$L__BB0_64;
	mul.wide.u32 	%rd58, %r100, 4;
	add.s64 	%rd59, %rd1, %rd58;
	ld.global.u32 	%r152, [%rd59];
	add.s32 	%r178, %r152, %r178;
$L__BB0_64:
	add.s32 	%r185, %r185, 4;
$L__BB0_65:
	add.s32 	%r194, %r1, %r185;
	cvt.u16.u32 	%rs1, %r117;
	and.b16  	%rs2, %rs1, 1;
	mul.wide.u16 	%r153, %rs2, 2;
	neg.s32 	%r193, %r153;
$L__BB0_66:
	.pragma "nounroll";
	setp.lt.s32 	%p90, %r194, 1;
	setp.ge.s32 	%p91, %r194, %r116;
	or.pred  	%p92, %p90, %p91;
	@%p92 bra 	$L__BB0_68;
	mul.wide.u32 	%rd60, %r194, 4;
	add.s64 	%rd61, %rd1, %rd60;
	ld.global.u32 	%r154, [%rd61];
	add.s32 	%r178, %r154, %r178;
$L__BB0_68:
	add.s32 	%r194, %r194, 1;
	add.s32 	%r193, %r193, 1;
	setp.ne.s32 	%p93, %r193, 1;
	@%p93 bra 	$L__BB0_66;
$L__BB0_69:
	cvta.to.global.u64 	%rd62, %rd2;
	mul.wide.u32 	%rd63, %r1, 4;
	add.s64 	%rd64, %rd62, %rd63;
	st.global.u32 	[%rd64], %r178;
	ret;

}


// ===== COMPILED SASS (sm_100) =====

	.target	sm_100

	.elftype	@"ET_EXEC"


//--------------------- .note.nv.tkinfo           --------------------------
	.section	.note.nv.tkinfo,"",@"SHT_NOTE"
	.sectionflags	@"SHF_NOTE_NV_TKINFO"
	.tkinfo
        /*0018*/ 	.word	0x00000002
        /*0030*/ 	.string	""
        /*0030*/ 	.string	"ptxas"
        /*0030*/ 	.string	"Cuda compilation tools, release 13.0, V13.0.88"
        /*0030*/ 	.string	"Build cuda_13.0.r13.0/compiler.36424714_0"
        /*0030*/ 	.string	"-arch sm_100 -m 64 "



//--------------------- .note.nv.cuinfo           --------------------------
	.section	.note.nv.cuinfo,"",@"SHT_NOTE"
	.sectionflags	@"SHF_NOTE_NV_CUINFO"
        /*0018*/ 	.short	0x0002
        /*001a*/ 	.short	0x0064
        /*001c*/ 	.short	0x0082
	.zero		2


//--------------------- .nv.info                  --------------------------
	.section	.nv.info,"",@"SHT_CUDA_INFO"
	.align	4


	//----- nvinfo : EIATTR_REGCOUNT
	.align		4
        /*0000*/ 	.byte	0x04, 0x2f
        /*0002*/ 	.short	(.L_1 - .L_0)
	.align		4
.L_0:
        /*0004*/ 	.word	index@(_Z7stencilPiS_ii)
        /*0008*/ 	.word	0x00000020


	//----- nvinfo : EIATTR_FRAME_SIZE
	.align		4
.L_1:
        /*000c*/ 	.byte	0x04, 0x11
        /*000e*/ 	.short	(.L_3 - .L_2)
	.align		4
.L_2:
        /*0010*/ 	.word	index@(_Z7stencilPiS_ii)
        /*0014*/ 	.word	0x00000000


	//----- nvinfo : EIATTR_MIN_STACK_SIZE
	.align		4
.L_3:
        /*0018*/ 	.byte	0x04, 0x12
        /*001a*/ 	.short	(.L_5 - .L_4)
	.align		4
.L_4:
        /*001c*/ 	.word	index@(_Z7stencilPiS_ii)
        /*0020*/ 	.word	0x00000000
.L_5:


//--------------------- .nv.compat                --------------------------
	.section	.nv.compat,"",@"SHT_CUDA_COMPAT_INFO"
	.align	4
        /*0000*/ 	.byte	0x02, 0x09, 0x00, 0x00, 0x02, 0x02, 0x01, 0x00, 0x02, 0x05, 0x05, 0x00, 0x03, 0x07, 0x01, 0x01
        /*0010*/ 	.byte	0x02, 0x03, 0x00, 0x00, 0x02, 0x06, 0x01, 0x00, 0x04, 0x0b, 0x08, 0x00, 0x09, 0x00, 0x00, 0x00
        /*0020*/ 	.byte	0x00, 0x00, 0x00, 0x00


//--------------------- .nv.info._Z7stencilPiS_ii --------------------------
	.section	.nv.info._Z7stencilPiS_ii,"",@"SHT_CUDA_INFO"
	.sectionflags	@""
	.align	4


	//----- nvinfo : EIATTR_CUDA_API_VERSION
	.align		4
        /*0000*/ 	.byte	0x04, 0x37
        /*0002*/ 	.short	(.L_7 - .L_6)
.L_6:
        /*0004*/ 	.word	0x00000082


	//----- nvinfo : EIATTR_KPARAM_INFO
	.align		4
.L_7:
        /*0008*/ 	.byte	0x04, 0x17
        /*000a*/ 	.short	(.L_9 - .L_8)
.L_8:
        /*000c*/ 	.word	0x00000000
        /*0010*/ 	.short	0x0003
        /*0012*/ 	.short	0x0014
        /*0014*/ 	.byte	0x00, 0xf0, 0x11, 0x00


	//----- nvinfo : EIATTR_KPARAM_INFO
	.align		4
.L_9:
        /*0018*/ 	.byte	0x04, 0x17
        /*001a*/ 	.short	(.L_11 - .L_10)
.L_10:
        /*001c*/ 	.word	0x00000000
        /*0020*/ 	.short	0x0002
        /*0022*/ 	.short	0x0010
        /*0024*/ 	.byte	0x00, 0xf0, 0x11, 0x00


	//----- nvinfo : EIATTR_KPARAM_INFO
	.align		4
.L_11:
        /*0028*/ 	.byte	0x04, 0x17
        /*002a*/ 	.short	(.L_13 - .L_12)
.L_12:
        /*002c*/ 	.word	0x00000000
        /*0030*/ 	.short	0x0001
        /*0032*/ 	.short	0x0008
        /*0034*/ 	.byte	0x00, 0xf5, 0x21, 0x00


	//----- nvinfo : EIATTR_KPARAM_INFO
	.align		4
.L_13:
        /*0038*/ 	.byte	0x04, 0x17
        /*003a*/ 	.short	(.L_15 - .L_14)
.L_14:
        /*003c*/ 	.word	0x00000000
        /*0040*/ 	.short	0x0000
        /*0042*/ 	.short	0x0000
        /*0044*/ 	.byte	0x00, 0xf5, 0x21, 0x00


	//----- nvinfo : EIATTR_SPARSE_MMA_MASK
	.align		4
.L_15:
        /*0048*/ 	.byte	0x03, 0x50
        /*004a*/ 	.short	0x0000


	//----- nvinfo : EIATTR_MAXREG_COUNT
	.align		4
        /*004c*/ 	.byte	0x03, 0x1b
        /*004e*/ 	.short	0x00ff


	//----- nvinfo : EIATTR_MERCURY_ISA_VERSION
	.align		4
        /*0050*/ 	.byte	0x03, 0x5f
        /*0052*/ 	.short	0x0101


	//----- nvinfo : EIATTR_VRC_CTA_INIT_COUNT
	.align		4
        /*0054*/ 	.byte	0x02, 0x4a
	.zero		1
	.zero		1


	//----- nvinfo : EIATTR_EXIT_INSTR_OFFSETS
	.align		4
        /*0058*/ 	.byte	0x04, 0x1c
        /*005a*/ 	.short	(.L_17 - .L_16)


	//   ....[0]....
.L_16:
        /*005c*/ 	.word	0x00000fa0


	//----- nvinfo : EIATTR_CBANK_PARAM_SIZE
	.align		4
.L_17:
        /*0060*/ 	.byte	0x03, 0x19
        /*0062*/ 	.short	0x0018


	//----- nvinfo : EIATTR_PARAM_CBANK
	.align		4
        /*0064*/ 	.byte	0x04, 0x0a
        /*0066*/ 	.short	(.L_19 - .L_18)
	.align		4
.L_18:
        /*0068*/ 	.word	index@(.nv.constant0._Z7stencilPiS_ii)
        /*006c*/ 	.short	0x0380
        /*006e*/ 	.short	0x0018


	//----- nvinfo : EIATTR_SW_WAR
	.align		4
.L_19:
        /*0070*/ 	.byte	0x04, 0x36
        /*0072*/ 	.short	(.L_21 - .L_20)
.L_20:
        /*0074*/ 	.word	0x00000008
.L_21:


//--------------------- .nv.callgraph             --------------------------
	.section	.nv.callgraph,"",@"SHT_CUDA_CALLGRAPH"
	.align	4
	.sectionentsize	8
	.align		4
        /*0000*/ 	.word	0x00000000
	.align		4
        /*0004*/ 	.word	0xffffffff
	.align		4
        /*0008*/ 	.word	0x00000000
	.align		4
        /*000c*/ 	.word	0xfffffffe
	.align		4
        /*0010*/ 	.word	0x00000000
	.align		4
        /*0014*/ 	.word	0xfffffffd
	.align		4
        /*0018*/ 	.word	0x00000000
	.align		4
        /*001c*/ 	.word	0xfffffffc


//--------------------- .text._Z7stencilPiS_ii    --------------------------
	.section	.text._Z7stencilPiS_ii,"ax",@progbits
	.align	128
        .global         _Z7stencilPiS_ii
        .type           _Z7stencilPiS_ii,@function
        .size           _Z7stencilPiS_ii,(.L_x_7 - _Z7stencilPiS_ii)
        .other          _Z7stencilPiS_ii,@"STO_CUDA_ENTRY STV_DEFAULT"
_Z7stencilPiS_ii:
.text._Z7stencilPiS_ii:
[----:B------:R-:W-:Y:S01]  /*0000*/  LDC R1, c[0x0][0x37c] ;  /* 0x0000df00ff017b82 */ /* 0x000fe20000000800 */
[----:B------:R-:W0:Y:S01]  /*0010*/  LDCU UR7, c[0x0][0x394] ;  /* 0x00007280ff0777ac */ /* 0x000e220008000800 */
[----:B------:R-:W1:Y:S01]  /*0020*/  S2R R0, SR_CTAID.X ;  /* 0x0000000000007919 */ /* 0x000e620000002500 */
[----:B------:R-:W-:Y:S01]  /*0030*/  IMAD.MOV.U32 R2, RZ, RZ, RZ ;  /* 0x000000ffff027224 */ /* 0x000fe200078e00ff */
[----:B------:R-:W2:Y:S01]  /*0040*/  LDCU.64 UR8, c[0x0][0x358] ;  /* 0x00006b00ff0877ac */ /* 0x000ea20008000a00 */
[----:B0-----:R-:W-:-:S09]  /*0050*/  UISETP.GE.AND UP0, UPT, UR7, URZ, UPT ;  /* 0x000000ff0700728c */ /* 0x001fd2000bf06270 */
[----:B--2---:R-:W-:Y:S05]  /*0060*/  BRA.U !UP0, `(.L_x_0) ;  /* 0x0000000d08c07547 */ /* 0x004fea000b800000 */
[----:B------:R-:W-:Y:S02]  /*0070*/  UISETP.GE.U32.AND UP0, UPT, UR7, 0x8, UPT ;  /* 0x000000080700788c */ /* 0x000fe4000bf06070 */
[----:B------:R-:W-:Y:S01]  /*0080*/  IMAD R19, RZ, RZ, -UR7 ;  /* 0x80000007ff137e24 */ /* 0x000fe2000f8e02ff */
[----:B------:R-:W-:Y:S01]  /*0090*/  USHF.L.U32 UR4, UR7, 0x1, URZ ;  /* 0x0000000107047899 */ /* 0x000fe200080006ff */
[----:B------:R-:W-:-:S05]  /*00a0*/  IMAD.MOV.U32 R2, RZ, RZ, RZ ;  /* 0x000000ffff027224 */ /* 0x000fca00078e00ff */
[----:B------:R-:W-:Y:S06]  /*00b0*/  BRA.U !UP0, `(.L_x_1) ;  /* 0x0000000508f47547 */ /* 0x000fec000b800000 */
[----:B------:R-:W0:Y:S01]  /*00c0*/  LDC R3, c[0x0][0x390] ;  /* 0x0000e400ff037b82 */ /* 0x000e220000000800 */
[----:B------:R-:W-:Y:S02]  /*00d0*/  UIADD3 UR6, UPT, UPT, -UR7, 0x7, URZ ;  /* 0x0000000707067890 */ /* 0x000fe4000fffe1ff */
[----:B-1----:R-:W-:Y:S01]  /*00e0*/  IADD3 R4, PT, PT, R0, -UR7, RZ ;  /* 0x8000000700047c10 */ /* 0x002fe2000fffe0ff */
[----:B------:R-:W-:Y:S01]  /*00f0*/  UIADD3 UR5, UPT, UPT, UR4, 0x1, URZ ;  /* 0x0000000104057890 */ /* 0x000fe2000fffe0ff */
[----:B------:R-:W-:-:S03]  /*0100*/  IMAD.MOV.U32 R2, RZ, RZ, RZ ;  /* 0x000000ffff027224 */ /* 0x000fc600078e00ff */
[----:B------:R-:W-:Y:S01]  /*0110*/  ULOP3.LUT UR5, UR5, 0xfffffff0, URZ, 0xc0, !UPT ;  /* 0xfffffff005057892 */ /* 0x000fe2000f8ec0ff */
[----:B------:R-:W-:-:S03]  /*0120*/  IMAD.U32 R5, RZ, RZ, UR6 ;  /* 0x00000006ff057e24 */ /* 0x000fc6000f8e00ff */
[----:B------:R-:W-:-:S12]  /*0130*/  UIADD3 UR5, UPT, UPT, -UR5, URZ, URZ ;  /* 0x000000ff05057290 */ /* 0x000fd8000fffe1ff */
.L_x_2:
[C---:B0-----:R-:W-:Y:S01]  /*0140*/  ISETP.GE.AND P1, PT, R4.reuse, R3, PT ;  /* 0x000000030400720c */ /* 0x041fe20003f26270 */
[----:B------:R-:W-:-:S03]  /*0150*/  VIADD R10, R4, 0x1 ;  /* 0x00000001040a7836 */ /* 0x000fc60000000000 */
[----:B------:R-:W-:Y:S02]  /*0160*/  ISETP.LT.OR P1, PT, R4, 0x1, P1 ;  /* 0x000000010400780c */ /* 0x000fe40000f21670 */
[----:B------:R-:W-:-:S04]  /*0170*/  ISETP.GE.AND P2, PT, R10, R3, PT ;  /* 0x000000030a00720c */ /* 0x000fc80003f46270 */
[----:B------:R-:W-:-:S07]  /*0180*/  ISETP.GT.U32.OR P2, PT, R4, 0x7ffffffe, P2 ;  /* 0x7ffffffe0400780c */ /* 0x000fce0001744470 */
[----:B------:R-:W0:Y:S08]  /*0190*/  @!P1 LDC.64 R6, c[0x0][0x380] ;  /* 0x0000e000ff069b82 */ /* 0x000e300000000a00 */
[----:B------:R-:W1:Y:S01]  /*01a0*/  @!P2 LDC.64 R8, c[0x0][0x380] ;  /* 0x0000e000ff08ab82 */ /* 0x000e620000000a00 */
[----:B0-----:R-:W-:-:S06]  /*01b0*/  @!P1 IMAD.WIDE.U32 R6, R4, 0x4, R6 ;  /* 0x0000000404069825 */ /* 0x001fcc00078e0006 */
[----:B------:R-:W2:Y:S01]  /*01c0*/  @!P1 LDG.E R7, desc[UR8][R6.64] ;  /* 0x0000000806079981 */ /* 0x000ea2000c1e1900 */
[----:B-1----:R-:W-:-:S06]  /*01d0*/  @!P2 IMAD.WIDE.U32 R8, R10, 0x4, R8 ;  /* 0x000000040a08a825 */ /* 0x002fcc00078e0008 */
[----:B------:R-:W3:Y:S01]  /*01e0*/  @!P2 LDG.E R9, desc[UR8][R8.64] ;  /* 0x000000080809a981 */ /* 0x000ee2000c1e1900 */
[C---:B------:R-:W-:Y:S01]  /*01f0*/  IADD3 R10, PT, PT, R4.reuse, 0x2, RZ ;  /* 0x00000002040a7810 */ /* 0x040fe20007ffe0ff */
[----:B------:R-:W-:-:S03]  /*0200*/  VIADD R16, R4, 0x3 ;  /* 0x0000000304107836 */ /* 0x000fc60000000000 */
[-C--:B------:R-:W-:Y:S01]  /*0210*/  ISETP.GE.AND P0, PT, R10, R3.reuse, PT ;  /* 0x000000030a00720c */ /* 0x080fe20003f06270 */
[----:B------:R-:W-:Y:S01]  /*0220*/  VIADD R24, R4, 0x4 ;  /* 0x0000000404187836 */ /* 0x000fe20000000000 */
[-C--:B------:R-:W-:Y:S02]  /*0230*/  ISETP.GE.AND P5, PT, R16, R3.reuse, PT ;  /* 0x000000031000720c */ /* 0x080fe40003fa6270 */
[----:B------:R-:W-:Y:S02]  /*0240*/  ISETP.LT.OR P0, PT, R10, 0x1, P0 ;  /* 0x000000010a00780c */ /* 0x000fe40000701670 */
[----:B------:R-:W-:Y:S02]  /*0250*/  ISETP.GE.AND P6, PT, R24, R3, PT ;  /* 0x000000031800720c */ /* 0x000fe40003fc6270 */
[----:B------:R-:W-:Y:S02]  /*0260*/  ISETP.LT.OR P5, PT, R16, 0x1, P5 ;  /* 0x000000011000780c */ /* 0x000fe40002fa1670 */
[C---:B------:R-:W-:Y:S01]  /*0270*/  IADD3 R23, PT, PT, R4.reuse, 0x5, RZ ;  /* 0x0000000504177810 */ /* 0x040fe20007ffe0ff */
[----:B------:R-:W-:Y:S01]  /*0280*/  VIADD R20, R4, 0x6 ;  /* 0x0000000604147836 */ /* 0x000fe20000000000 */
[----:B------:R-:W-:-:S02]  /*0290*/  ISETP.LT.OR P6, PT, R24, 0x1, P6 ;  /* 0x000000011800780c */ /* 0x000fc400037c1670 */
[----:B------:R-:W-:-:S03]  /*02a0*/  ISETP.GE.AND P3, PT, R23, R3, PT ;  /* 0x000000031700720c */ /* 0x000fc60003f66270 */
[----:B------:R-:W0:Y:S01]  /*02b0*/  @!P0 LDC.64 R18, c[0x0][0x380] ;  /* 0x0000e000ff128b82 */ /* 0x000e220000000a00 */
[----:B------:R-:W-:Y:S02]  /*02c0*/  ISETP.LT.OR P3, PT, R23, 0x1, P3 ;  /* 0x000000011700780c */ /* 0x000fe40001f61670 */
[----:B------:R-:W-:Y:S01]  /*02d0*/  ISETP.GE.AND P4, PT, R20, R3, PT ;  /* 0x000000031400720c */ /* 0x000fe20003f86270 */
[----:B------:R-:W-:-:S03]  /*02e0*/  VIADD R21, R4, 0x7 ;  /* 0x0000000704157836 */ /* 0x000fc60000000000 */
[----:B------:R-:W-:Y:S01]  /*02f0*/  ISETP.LT.OR P4, PT, R20, 0x1, P4 ;  /* 0x000000011400780c */ /* 0x000fe20002781670 */
[----:B------:R-:W1:Y:S01]  /*0300*/  @!P5 LDC.64 R14, c[0x0][0x380] ;  /* 0x0000e000ff0edb82 */ /* 0x000e620000000a00 */
[----:B------:R-:W-:-:S07]  /*0310*/  VIADD R22, R4, 0x8 ;  /* 0x0000000804167836 */ /* 0x000fce0000000000 */
[----:B------:R-:W4:Y:S01]  /*0320*/  @!P6 LDC.64 R12, c[0x0][0x380] ;  /* 0x0000e000ff0ceb82 */ /* 0x000f220000000a00 */
[----:B0-----:R-:W-:-:S06]  /*0330*/  @!P0 IMAD.WIDE.U32 R18, R10, 0x4, R18 ;  /* 0x000000040a128825 */ /* 0x001fcc00078e0012 */
[----:B------:R-:W5:Y:S01]  /*0340*/  @!P0 LDG.E R19, desc[UR8][R18.64] ;  /* 0x0000000812138981 */ /* 0x000f62000c1e1900 */
[----:B-1----:R-:W-:-:S06]  /*0350*/  @!P5 IMAD.WIDE.U32 R14, R16, 0x4, R14 ;  /* 0x00000004100ed825 */ /* 0x002fcc00078e000e */
[----:B------:R0:W5:Y:S01]  /*0360*/  @!P5 LDG.E R15, desc[UR8][R14.64] ;  /* 0x000000080e0fd981 */ /* 0x000162000c1e1900 */
[----:B----4-:R-:W-:-:S06]  /*0370*/  @!P6 IMAD.WIDE.U32 R12, R24, 0x4, R12 ;  /* 0x00000004180ce825 */ /* 0x010fcc00078e000c */
[----:B------:R-:W4:Y:S01]  /*0380*/  @!P6 LDG.E R13, desc[UR8][R12.64] ;  /* 0x000000080c0de981 */ /* 0x000f22000c1e1900 */
[----:B--2---:R-:W-:Y:S02]  /*0390*/  @!P1 IADD3 R2, PT, PT, R2, R7, RZ ;  /* 0x0000000702029210 */ /* 0x004fe40007ffe0ff */
[CC--:B------:R-:W-:Y:S01]  /*03a0*/  ISETP.GE.AND P1, PT, R21.reuse, R3.reuse, PT ;  /* 0x000000031500720c */ /* 0x0c0fe20003f26270 */
[----:B------:R-:W1:Y:S02]  /*03b0*/  @!P3 LDC.64 R6, c[0x0][0x380] ;  /* 0x0000e000ff06bb82 */ /* 0x000e640000000a00 */
[----:B---3--:R-:W-:Y:S01]  /*03c0*/  @!P2 IMAD.IADD R2, R2, 0x1, R9 ;  /* 0x000000010202a824 */ /* 0x008fe200078e0209 */
[----:B------:R-:W-:Y:S02]  /*03d0*/  ISETP.LT.OR P2, PT, R21, 0x1, P1 ;  /* 0x000000011500780c */ /* 0x000fe40000f41670 */
[----:B------:R-:W-:-:S03]  /*03e0*/  ISETP.GE.AND P1, PT, R22, R3, PT ;  /* 0x000000031600720c */ /* 0x000fc60003f26270 */
[----:B------:R-:W2:Y:S01]  /*03f0*/  @!P4 LDC.64 R8, c[0x0][0x380] ;  /* 0x0000e000ff08cb82 */ /* 0x000ea20000000a00 */
[----:B------:R-:W-:-:S07]  /*0400*/  ISETP.LT.OR P1, PT, R22, 0x1, P1 ;  /* 0x000000011600780c */ /* 0x000fce0000f21670 */
[----:B------:R-:W3:Y:S01]  /*0410*/  @!P2 LDC.64 R10, c[0x0][0x380] ;  /* 0x0000e000ff0aab82 */ /* 0x000ee20000000a00 */
[----:B-1----:R-:W-:-:S07]  /*0420*/  @!P3 IMAD.WIDE.U32 R6, R23, 0x4, R6 ;  /* 0x000000041706b825 */ /* 0x002fce00078e0006 */
[----:B------:R-:W1:Y:S01]  /*0430*/  @!P1 LDC.64 R16, c[0x0][0x380] ;  /* 0x0000e000ff109b82 */ /* 0x000e620000000a00 */
[----:B------:R-:W4:Y:S01]  /*0440*/  @!P3 LDG.E R7, desc[UR8][R6.64] ;  /* 0x000000080607b981 */ /* 0x000f22000c1e1900 */
[----:B--2---:R-:W-:-:S06]  /*0450*/  @!P4 IMAD.WIDE.U32 R8, R20, 0x4, R8 ;  /* 0x000000041408c825 */ /* 0x004fcc00078e0008 */
[----:B------:R-:W2:Y:S01]  /*0460*/  @!P4 LDG.E R9, desc[UR8][R8.64] ;  /* 0x000000080809c981 */ /* 0x000ea2000c1e1900 */
[----:B---3--:R-:W-:-:S06]  /*0470*/  @!P2 IMAD.WIDE.U32 R10, R21, 0x4, R10 ;  /* 0x00000004150aa825 */ /* 0x008fcc00078e000a */
[----:B------:R-:W3:Y:S01]  /*0480*/  @!P2 LDG.E R11, desc[UR8][R10.64] ;  /* 0x000000080a0ba981 */ /* 0x000ee2000c1e1900 */
[----:B-1----:R-:W-:-:S05]  /*0490*/  @!P1 IMAD.WIDE.U32 R16, R22, 0x4, R16 ;  /* 0x0000000416109825 */ /* 0x002fca00078e0010 */
[----:B------:R1:W3:Y:S01]  /*04a0*/  @!P1 LDG.E R27, desc[UR8][R16.64] ;  /* 0x00000008101b9981 */ /* 0x0002e2000c1e1900 */
[----:B-----5:R-:W-:Y:S01]  /*04b0*/  @!P0 IADD3 R2, PT, PT, R2, R19, RZ ;  /* 0x0000001302028210 */ /* 0x020fe20007ffe0ff */
[C---:B0-----:R-:W-:Y:S01]  /*04c0*/  VIADD R14, R4.reuse, 0x9 ;  /* 0x00000009040e7836 */ /* 0x041fe20000000000 */
[----:B------:R-:W-:-:S04]  /*04d0*/  IADD3 R25, PT, PT, R4, 0xa, RZ ;  /* 0x0000000a04197810 */ /* 0x000fc80007ffe0ff */
[----:B------:R-:W-:Y:S01]  /*04e0*/  ISETP.GE.AND P0, PT, R14, R3, PT ;  /* 0x000000030e00720c */ /* 0x000fe20003f06270 */
[----:B------:R-:W-:-:S03]  /*04f0*/  @!P5 IMAD.IADD R2, R2, 0x1, R15 ;  /* 0x000000010202d824 */ /* 0x000fc600078e020f */
[----:B------:R-:W-:Y:S01]  /*0500*/  ISETP.LT.OR P0, PT, R14, 0x1, P0 ;  /* 0x000000010e00780c */ /* 0x000fe20000701670 */
[----:B------:R-:W-:Y:S02]  /*0510*/  VIADD R24, R4, 0xb ;  /* 0x0000000b04187836 */ /* 0x000fe40000000000 */
[----:B----4-:R-:W-:Y:S01]  /*0520*/  @!P6 IMAD.IADD R2, R2, 0x1, R13 ;  /* 0x000000010202e824 */ /* 0x010fe200078e020d */
[-C--:B------:R-:W-:Y:S01]  /*0530*/  ISETP.GE.AND P6, PT, R25, R3.reuse, PT ;  /* 0x000000031900720c */ /* 0x080fe20003fc6270 */
[----:B------:R-:W-:Y:S01]  /*0540*/  VIADD R20, R4, 0xc ;  /* 0x0000000c04147836 */ /* 0x000fe20000000000 */
[----:B------:R-:W-:Y:S02]  /*0550*/  ISETP.GE.AND P5, PT, R24, R3, PT ;  /* 0x000000031800720c */ /* 0x000fe40003fa6270 */
[----:B------:R-:W-:Y:S02]  /*0560*/  IADD3 R21, PT, PT, R4, 0xd, RZ ;  /* 0x0000000d04157810 */ /* 0x000fe40007ffe0ff */
[----:B------:R-:W-:-:S03]  /*0570*/  ISETP.LT.OR P5, PT, R24, 0x1, P5 ;  /* 0x000000011800780c */ /* 0x000fc60002fa1670 */
[----:B------:R-:W0:Y:S01]  /*0580*/  @!P0 LDC.64 R18, c[0x0][0x380] ;  /* 0x0000e000ff128b82 */ /* 0x000e220000000a00 */
[C---:B------:R-:W-:Y:S01]  /*0590*/  VIADD R22, R4.reuse, 0xe ;  /* 0x0000000e04167836 */ /* 0x040fe20000000000 */
[----:B------:R-:W-:-:S08]  /*05a0*/  IADD3 R23, PT, PT, R4, 0xf, RZ ;  /* 0x0000000f04177810 */ /* 0x000fd00007ffe0ff */
[----:B------:R-:W4:Y:S01]  /*05b0*/  @!P5 LDC.64 R12, c[0x0][0x380] ;  /* 0x0000e000ff0cdb82 */ /* 0x000f220000000a00 */
[----:B0-----:R-:W-:-:S06]  /*05c0*/  @!P0 IMAD.WIDE.U32 R18, R14, 0x4, R18 ;  /* 0x000000040e128825 */ /* 0x001fcc00078e0012 */
[----:B------:R-:W5:Y:S01]  /*05d0*/  @!P0 LDG.E R19, desc[UR8][R18.64] ;  /* 0x0000000812138981 */ /* 0x000f62000c1e1900 */
[----:B----4-:R-:W-:-:S06]  /*05e0*/  @!P5 IMAD.WIDE.U32 R12, R24, 0x4, R12 ;  /* 0x00000004180cd825 */ /* 0x010fcc00078e000c */
[----:B------:R-:W4:Y:S01]  /*05f0*/  @!P5 LDG.E R13, desc[UR8][R12.64] ;  /* 0x000000080c0dd981 */ /* 0x000f22000c1e1900 */
[----:B------:R-:W-:Y:S02]  /*0600*/  @!P3 IADD3 R2, PT, PT, R2, R7, RZ ;  /* 0x000000070202b210 */ /* 0x000fe40007ffe0ff */
[----:B------:R-:W-:-:S03]  /*0610*/  ISETP.LT.OR P3, PT, R25, 0x1, P6 ;  /* 0x000000011900780c */ /* 0x000fc60003761670 */
[----:B--2---:R-:W-:Y:S01]  /*0620*/  @!P4 IMAD.IADD R2, R2, 0x1, R9 ;  /* 0x000000010202c824 */ /* 0x004fe200078e0209 */
[CC--:B------:R-:W-:Y:S02]  /*0630*/  ISETP.GE.AND P4, PT, R20.reuse, R3.reuse, PT ;  /* 0x000000031400720c */ /* 0x0c0fe40003f86270 */
[----:B------:R-:W-:Y:S02]  /*0640*/  ISETP.GE.AND P6, PT, R21, R3, PT ;  /* 0x000000031500720c */ /* 0x000fe40003fc6270 */
[----:B------:R-:W-:-:S05]  /*0650*/  ISETP.LT.OR P4, PT, R20, 0x1, P4 ;  /* 0x000000011400780c */ /* 0x000fca0002781670 */
[----:B-1----:R-:W0:Y:S01]  /*0660*/  @!P3 LDC.64 R16, c[0x0][0x380] ;  /* 0x0000e000ff10bb82 */ /* 0x002e220000000a00 */
[----:B------:R-:W-:Y:S01]  /*0670*/  ISETP.LT.OR P6, PT, R21, 0x1, P6 ;  /* 0x000000011500780c */ /* 0x000fe200037c1670 */
[----:B---3--:R-:W-:Y:S01]  /*0680*/  @!P2 IMAD.IADD R2, R2, 0x1, R11 ;  /* 0x000000010202a824 */ /* 0x008fe200078e020b */
[----:B------:R-:W-:-:S04]  /*0690*/  ISETP.GE.AND P2, PT, R22, R3, PT ;  /* 0x000000031600720c */ /* 0x000fc80003f46270 */
[----:B------:R-:W-:Y:S01]  /*06a0*/  ISETP.LT.OR P2, PT, R22, 0x1, P2 ;  /* 0x000000011600780c */ /* 0x000fe20001741670 */
[----:B------:R-:W-:Y:S01]  /*06b0*/  @!P1 IMAD.IADD R2, R2, 0x1, R27 ;  /* 0x0000000102029824 */ /* 0x000fe200078e021b */
[C---:B------:R-:W-:Y:S01]  /*06c0*/  ISETP.GE.AND P1, PT, R23.reuse, R3, PT ;  /* 0x000000031700720c */ /* 0x040fe20003f26270 */
[----:B------:R-:W1:Y:S03]  /*06d0*/  @!P4 LDC.64 R10, c[0x0][0x380] ;  /* 0x0000e000ff0acb82 */ /* 0x000e660000000a00 */
[----:B------:R-:W-:-:S05]  /*06e0*/  ISETP.LT.OR P1, PT, R23, 0x1, P1 ;  /* 0x000000011700780c */ /* 0x000fca0000f21670 */
[----:B------:R-:W2:Y:S01]  /*06f0*/  @!P6 LDC.64 R8, c[0x0][0x380] ;  /* 0x0000e000ff08eb82 */ /* 0x000ea20000000a00 */
[----:B0-----:R-:W-:-:S07]  /*0700*/  @!P3 IMAD.WIDE.U32 R16, R25, 0x4, R16 ;  /* 0x000000041910b825 */ /* 0x001fce00078e0010 */
[----:B------:R-:W0:Y:S01]  /*0710*/  @!P2 LDC.64 R6, c[0x0][0x380] ;  /* 0x0000e000ff06ab82 */ /* 0x000e220000000a00 */
[----:B------:R-:W3:Y:S07]  /*0720*/  @!P3 LDG.E R17, desc[UR8][R16.64] ;  /* 0x000000081011b981 */ /* 0x000eee000c1e1900 */
[----:B------:R-:W5:Y:S01]  /*0730*/  @!P1 LDC.64 R14, c[0x0][0x380] ;  /* 0x0000e000ff0e9b82 */ /* 0x000f620000000a00 */
[----:B-1----:R-:W-:-:S06]  /*0740*/  @!P4 IMAD.WIDE.U32 R10, R20, 0x4, R10 ;  /* 0x00000004140ac825 */ /* 0x002fcc00078e000a */
[----:B------:R-:W4:Y:S01]  /*0750*/  @!P4 LDG.E R11, desc[UR8][R10.64] ;  /* 0x000000080a0bc981 */ /* 0x000f22000c1e1900 */
[----:B--2---:R-:W-:-:S06]  /*0760*/  @!P6 IMAD.WIDE.U32 R8, R21, 0x4, R8 ;  /* 0x000000041508e825 */ /* 0x004fcc00078e0008 */
[----:B------:R-:W2:Y:S01]  /*0770*/  @!P6 LDG.E R9, desc[UR8][R8.64] ;  /* 0x000000080809e981 */ /* 0x000ea2000c1e1900 */
[----:B0-----:R-:W-:-:S06]  /*0780*/  @!P2 IMAD.WIDE.U32 R6, R22, 0x4, R6 ;  /* 0x000000041606a825 */ /* 0x001fcc00078e0006 */
[----:B------:R-:W2:Y:S01]  /*0790*/  @!P2 LDG.E R7, desc[UR8][R6.64] ;  /* 0x000000080607a981 */ /* 0x000ea2000c1e1900 */
[----:B-----5:R-:W-:-:S06]  /*07a0*/  @!P1 IMAD.WIDE.U32 R14, R23, 0x4, R14 ;  /* 0x00000004170e9825 */ /* 0x020fcc00078e000e */
[----:B------:R-:W5:Y:S01]  /*07b0*/  @!P1 LDG.E R15, desc[UR8][R14.64] ;  /* 0x000000080e0f9981 */ /* 0x000f62000c1e1900 */
[----:B------:R-:W-:Y:S01]  /*07c0*/  @!P0 IMAD.IADD R2, R2, 0x1, R19 ;  /* 0x0000000102028824 */ /* 0x000fe200078e0213 */
[----:B------:R-:W-:-:S04]  /*07d0*/  UIADD3 UR5, UPT, UPT, UR5, 0x10, URZ ;  /* 0x0000001005057890 */ /* 0x000fc8000fffe0ff */
[----:B------:R-:W-:Y:S01]  /*07e0*/  UISETP.NE.AND UP0, UPT, UR5, URZ, UPT ;  /* 0x000000ff0500728c */ /* 0x000fe2000bf05270 */
[----:B------:R-:W-:Y:S02]  /*07f0*/  VIADD R5, R5, 0x10 ;  /* 0x0000001005057836 */ /* 0x000fe40000000000 */
[----:B------:R-:W-:Y:S01]  /*0800*/  VIADD R4, R4, 0x10 ;  /* 0x0000001004047836 */ /* 0x000fe20000000000 */
[----:B---3--:R-:W-:-:S05]  /*0810*/  @!P3 IADD3 R2, PT, PT, R2, R17, RZ ;  /* 0x000000110202b210 */ /* 0x008fca0007ffe0ff */
[----:B----4-:R-:W-:-:S04]  /*0820*/  @!P5 IMAD.IADD R2, R2, 0x1, R13 ;  /* 0x000000010202d824 */ /* 0x010fc800078e020d */
[----:B------:R-:W-:-:S05]  /*0830*/  @!P4 IMAD.IADD R2, R2, 0x1, R11 ;  /* 0x000000010202c824 */ /* 0x000fca00078e020b */
[----:B--2---:R-:W-:-:S05]  /*0840*/  @!P6 IADD3 R2, PT, PT, R2, R9, RZ ;  /* 0x000000090202e210 */ /* 0x004fca0007ffe0ff */
[----:B------:R-:W-:-:S05]  /*0850*/  @!P2 IMAD.IADD R2, R2, 0x1, R7 ;  /* 0x000000010202a824 */ /* 0x000fca00078e0207 */
[----:B-----5:R-:W-:Y:S01]  /*0860*/  @!P1 IADD3 R2, PT, PT, R2, R15, RZ ;  /* 0x0000000f02029210 */ /* 0x020fe20007ffe0ff */
[----:B------:R-:W-:Y:S06]  /*0870*/  BRA.U UP0, `(.L_x_2) ;  /* 0xfffffff900307547 */ /* 0x000fec000b83ffff */
[----:B------:R-:W-:-:S07]  /*0880*/  VIADD R19, R5, 0xfffffff9 ;  /* 0xfffffff905137836 */ /* 0x000fce0000000000 */
.L_x_1:
[----:B------:R-:W0:Y:S01]  /*0890*/  LDCU.U16 UR5, c[0x0][0x394] ;  /* 0x00007280ff0577ac */ /* 0x000e220008000400 */
[----:B------:R-:W2:Y:S01]  /*08a0*/  LDC R3, c[0x0][0x390] ;  /* 0x0000e400ff037b82 */ /* 0x000ea20000000800 */
[----:B------:R-:W-:Y:S02]  /*08b0*/  ULOP3.LUT UR6, UR4, 0x6, URZ, 0xc0, !UPT ;  /* 0x0000000604067892 */ /* 0x000fe4000f8ec0ff */
[----:B------:R-:W-:Y:S02]  /*08c0*/  ULOP3.LUT UR4, UR4, 0xe, URZ, 0xc0, !UPT ;  /* 0x0000000e04047892 */ /* 0x000fe4000f8ec0ff */
[----:B------:R-:W-:Y:S02]  /*08d0*/  UISETP.GE.U32.AND UP1, UPT, UR6, 0x3, UPT ;  /* 0x000000030600788c */ /* 0x000fe4000bf26070 */
[----:B------:R-:W-:Y:S02]  /*08e0*/  UISETP.GE.U32.AND UP0, UPT, UR4, 0x7, UPT ;  /* 0x000000070400788c */ /* 0x000fe4000bf06070 */
[----:B0-----:R-:W-:-:S04]  /*08f0*/  USHF.L.U32 UR5, UR5, 0x1, URZ ;  /* 0x0000000105057899 */ /* 0x001fc800080006ff */
[----:B------:R-:W-:-:S04]  /*0900*/  ULOP3.LUT UR5, UR5, 0x2, URZ, 0xe2, !UPT ;  /* 0x0000000205057892 */ /* 0x000fc8000f8ee2ff */
[----:B------:R-:W-:Y:S01]  /*0910*/  UIADD3 UR5, UPT, UPT, -UR5, URZ, URZ ;  /* 0x000000ff05057290 */ /* 0x000fe2000fffe1ff */
[----:B------:R-:W-:Y:S11]  /*0920*/  BRA.U !UP0, `(.L_x_3) ;  /* 0x0000000108e87547 */ /* 0x000ff6000b800000 */
[----:B------:R-:W0:Y:S01]  /*0930*/  LDC R6, c[0x0][0x390] ;  /* 0x0000e400ff067b82 */ /* 0x000e220000000800 */
[----:B-1----:R-:W-:-:S04]  /*0940*/  IADD3 R21, PT, PT, R19, R0, RZ ;  /* 0x0000000013157210 */ /* 0x002fc80007ffe0ff */
[----:B0-----:R-:W-:-:S04]  /*0950*/  ISETP.GE.AND P6, PT, R21, R6, PT ;  /* 0x000000061500720c */ /* 0x001fc80003fc6270 */
[----:B------:R-:W-:-:S13]  /*0960*/  ISETP.LT.OR P6, PT, R21, 0x1, P6 ;  /* 0x000000011500780c */ /* 0x000fda00037c1670 */
[----:B------:R-:W0:Y:S02]  /*0970*/  @!P6 LDC.64 R4, c[0x0][0x380] ;  /* 0x0000e000ff04eb82 */ /* 0x000e240000000a00 */
[----:B0-----:R-:W-:-:S06]  /*0980*/  @!P6 IMAD.WIDE.U32 R4, R21, 0x4, R4 ;  /* 0x000000041504e825 */ /* 0x001fcc00078e0004 */
[----:B------:R-:W3:Y:S01]  /*0990*/  @!P6 LDG.E R5, desc[UR8][R4.64] ;  /* 0x000000080405e981 */ /* 0x000ee2000c1e1900 */
[C---:B------:R-:W-:Y:S01]  /*09a0*/  VIADD R15, R21.reuse, 0x1 ;  /* 0x00000001150f7836 */ /* 0x040fe20000000000 */
[C---:B------:R-:W-:Y:S01]  /*09b0*/  IADD3 R29, PT, PT, R21.reuse, 0x3, RZ ;  /* 0x00000003151d7810 */ /* 0x040fe20007ffe0ff */
[C---:B------:R-:W-:Y:S01]  /*09c0*/  VIADD R18, R21.reuse, 0x2 ;  /* 0x0000000215127836 */ /* 0x040fe20000000000 */
[C---:B------:R-:W-:Y:S01]  /*09d0*/  IADD3 R23, PT, PT, R21.reuse, 0x6, RZ ;  /* 0x0000000615177810 */ /* 0x040fe20007ffe0ff */
[----:B------:R-:W-:Y:S01]  /*09e0*/  VIADD R27, R21, 0x4 ;  /* 0x00000004151b7836 */ /* 0x000fe20000000000 */
[-C--:B------:R-:W-:Y:S01]  /*09f0*/  ISETP.GE.AND P0, PT, R15, R6.reuse, PT ;  /* 0x000000060f00720c */ /* 0x080fe20003f06270 */
[C---:B------:R-:W-:Y:S01]  /*0a00*/  VIADD R25, R21.reuse, 0x5 ;  /* 0x0000000515197836 */ /* 0x040fe20000000000 */
[-C--:B------:R-:W-:Y:S02]  /*0a10*/  ISETP.GE.AND P4, PT, R18, R6.reuse, PT ;  /* 0x000000061200720c */ /* 0x080fe40003f86270 */
[C---:B------:R-:W-:Y:S01]  /*0a20*/  ISETP.GT.U32.OR P0, PT, R21.reuse, 0x7ffffffe, P0 ;  /* 0x7ffffffe1500780c */ /* 0x040fe20000704470 */
[----:B------:R-:W-:Y:S01]  /*0a30*/  VIADD R21, R21, 0x7 ;  /* 0x0000000715157836 */ /* 0x000fe20000000000 */
[----:B------:R-:W-:-:S02]  /*0a40*/  ISETP.GE.AND P3, PT, R29, R6, PT ;  /* 0x000000061d00720c */ /* 0x000fc40003f66270 */
[----:B------:R-:W-:Y:S02]  /*0a50*/  ISETP.LT.OR P4, PT, R18, 0x1, P4 ;  /* 0x000000011200780c */ /* 0x000fe40002781670 */
[----:B------:R-:W-:Y:S02]  /*0a60*/  ISETP.LT.OR P3, PT, R29, 0x1, P3 ;  /* 0x000000011d00780c */ /* 0x000fe40001f61670 */
[-C--:B------:R-:W-:Y:S02]  /*0a70*/  ISETP.GE.AND P2, PT, R27, R6.reuse, PT ;  /* 0x000000061b00720c */ /* 0x080fe40003f46270 */
[-C--:B------:R-:W-:Y:S02]  /*0a80*/  ISETP.GE.AND P1, PT, R25, R6.reuse, PT ;  /* 0x000000061900720c */ /* 0x080fe40003f26270 */
[----:B------:R-:W-:Y:S01]  /*0a90*/  ISETP.LT.OR P2, PT, R27, 0x1, P2 ;  /* 0x000000011b00780c */ /* 0x000fe20001741670 */
[----:B------:R-:W0:Y:S01]  /*0aa0*/  @!P0 LDC.64 R12, c[0x0][0x380] ;  /* 0x0000e000ff0c8b82 */ /* 0x000e220000000a00 */
[----:B------:R-:W-:-:S02]  /*0ab0*/  ISETP.GE.AND P5, PT, R23, R6, PT ;  /* 0x000000061700720c */ /* 0x000fc40003fa6270 */
[----:B------:R-:W-:Y:S02]  /*0ac0*/  ISETP.LT.OR P1, PT, R25, 0x1, P1 ;  /* 0x000000011900780c */ /* 0x000fe40000f21670 */
[----:B------:R-:W-:-:S03]  /*0ad0*/  ISETP.LT.OR P5, PT, R23, 0x1, P5 ;  /* 0x000000011700780c */ /* 0x000fc60002fa1670 */
[----:B------:R-:W1:Y:S08]  /*0ae0*/  @!P4 LDC.64 R16, c[0x0][0x380] ;  /* 0x0000e000ff10cb82 */ /* 0x000e700000000a00 */
[----:B------:R-:W4:Y:S08]  /*0af0*/  @!P1 LDC.64 R8, c[0x0][0x380] ;  /* 0x0000e000ff089b82 */ /* 0x000f300000000a00 */
[----:B------:R-:W5:Y:S01]  /*0b00*/  @!P5 LDC.64 R10, c[0x0][0x380] ;  /* 0x0000e000ff0adb82 */ /* 0x000f620000000a00 */
[----:B0-----:R-:W-:-:S06]  /*0b10*/  @!P0 IMAD.WIDE.U32 R12, R15, 0x4, R12 ;  /* 0x000000040f0c8825 */ /* 0x001fcc00078e000c */
[----:B------:R-:W2:Y:S01]  /*0b20*/  @!P0 LDG.E R13, desc[UR8][R12.64] ;  /* 0x000000080c0d8981 */ /* 0x000ea2000c1e1900 */
[----:B-1----:R-:W-:-:S06]  /*0b30*/  @!P4 IMAD.WIDE.U32 R16, R18, 0x4, R16 ;  /* 0x000000041210c825 */ /* 0x002fcc00078e0010 */
[----:B------:R-:W2:Y:S01]  /*0b40*/  @!P4 LDG.E R17, desc[UR8][R16.64] ;  /* 0x000000081011c981 */ /* 0x000ea2000c1e1900 */
[----:B----4-:R-:W-:-:S06]  /*0b50*/  @!P1 IMAD.WIDE.U32 R8, R25, 0x4, R8 ;  /* 0x0000000419089825 */ /* 0x010fcc00078e0008 */
[----:B------:R-:W4:Y:S01]  /*0b60*/  @!P1 LDG.E R9, desc[UR8][R8.64] ;  /* 0x0000000808099981 */ /* 0x000f22000c1e1900 */
[----:B-----5:R-:W-:-:S06]  /*0b70*/  @!P5 IMAD.WIDE.U32 R10, R23, 0x4, R10 ;  /* 0x00000004170ad825 */ /* 0x020fcc00078e000a */
[----:B------:R-:W5:Y:S01]  /*0b80*/  @!P5 LDG.E R11, desc[UR8][R10.64] ;  /* 0x000000080a0bd981 */ /* 0x000f62000c1e1900 */
[----:B---3--:R-:W-:Y:S01]  /*0b90*/  @!P6 IMAD.IADD R2, R2, 0x1, R5 ;  /* 0x000000010202e824 */ /* 0x008fe200078e0205 */
[C---:B------:R-:W-:Y:S01]  /*0ba0*/  ISETP.GE.AND P6, PT, R21.reuse, R6, PT ;  /* 0x000000061500720c */ /* 0x040fe20003fc6270 */
[----:B------:R-:W0:Y:S03]  /*0bb0*/  @!P3 LDC.64 R4, c[0x0][0x380] ;  /* 0x0000e000ff04bb82 */ /* 0x000e260000000a00 */
[----:B------:R-:W-:-:S05]  /*0bc0*/  ISETP.LT.OR P6, PT, R21, 0x1, P6 ;  /* 0x000000011500780c */ /* 0x000fca00037c1670 */
[----:B------:R-:W1:Y:S08]  /*0bd0*/  @!P2 LDC.64 R6, c[0x0][0x380] ;  /* 0x0000e000ff06ab82 */ /* 0x000e700000000a00 */
[----:B------:R-:W3:Y:S01]  /*0be0*/  @!P6 LDC.64 R14, c[0x0][0x380] ;  /* 0x0000e000ff0eeb82 */ /* 0x000ee20000000a00 */
[----:B0-----:R-:W-:-:S06]  /*0bf0*/  @!P3 IMAD.WIDE.U32 R4, R29, 0x4, R4 ;  /* 0x000000041d04b825 */ /* 0x001fcc00078e0004 */
[----:B------:R-:W4:Y:S01]  /*0c00*/  @!P3 LDG.E R5, desc[UR8][R4.64] ;  /* 0x000000080405b981 */ /* 0x000f22000c1e1900 */
[----:B-1----:R-:W-:-:S06]  /*0c10*/  @!P2 IMAD.WIDE.U32 R6, R27, 0x4, R6 ;  /* 0x000000041b06a825 */ /* 0x002fcc00078e0006 */
[----:B------:R-:W5:Y:S01]  /*0c20*/  @!P2 LDG.E R7, desc[UR8][R6.64] ;  /* 0x000000080607a981 */ /* 0x000f62000c1e1900 */
[----:B---3--:R-:W-:-:S06]  /*0c30*/  @!P6 IMAD.WIDE.U32 R14, R21, 0x4, R14 ;  /* 0x00000004150ee825 */ /* 0x008fcc00078e000e */
[----:B------:R-:W3:Y:S01]  /*0c40*/  @!P6 LDG.E R15, desc[UR8][R14.64] ;  /* 0x000000080e0fe981 */ /* 0x000ee2000c1e1900 */
[----:B--2---:R-:W-:-:S05]  /*0c50*/  @!P0 IADD3 R2, PT, PT, R2, R13, RZ ;  /* 0x0000000d02028210 */ /* 0x004fca0007ffe0ff */
[----:B------:R-:W-:Y:S01]  /*0c60*/  @!P4 IMAD.IADD R2, R2, 0x1, R17 ;  /* 0x000000010202c824 */ /* 0x000fe200078e0211 */
[----:B------:R-:W-:-:S03]  /*0c70*/  IADD3 R19, PT, PT, R19, 0x8, RZ ;  /* 0x0000000813137810 */ /* 0x000fc60007ffe0ff */
[----:B----4-:R-:W-:-:S05]  /*0c80*/  @!P3 IMAD.IADD R2, R2, 0x1, R5 ;  /* 0x000000010202b824 */ /* 0x010fca00078e0205 */
[----:B-----5:R-:W-:-:S05]  /*0c90*/  @!P2 IADD3 R2, PT, PT, R2, R7, RZ ;  /* 0x000000070202a210 */ /* 0x020fca0007ffe0ff */
[----:B------:R-:W-:-:S04]  /*0ca0*/  @!P1 IMAD.IADD R2, R2, 0x1, R9 ;  /* 0x0000000102029824 */ /* 0x000fc800078e0209 */
[----:B------:R-:W-:-:S04]  /*0cb0*/  @!P5 IMAD.IADD R2, R2, 0x1, R11 ;  /* 0x000000010202d824 */ /* 0x000fc800078e020b */
[----:B---3--:R-:W-:-:S07]  /*0cc0*/  @!P6 IMAD.IADD R2, R2, 0x1, R15 ;  /* 0x000000010202e824 */ /* 0x008fce00078e020f */
.L_x_3:
[----:B------:R-:W-:Y:S05]  /*0cd0*/  BRA.U !UP1, `(.L_x_4) ;  /* 0x0000000109787547 */ /* 0x000fea000b800000 */
[----:B------:R-:W0:Y:S01]  /*0ce0*/  LDC R4, c[0x0][0x390] ;  /* 0x0000e400ff047b82 */ /* 0x000e220000000800 */
[----:B-1----:R-:W-:-:S04]  /*0cf0*/  IMAD.IADD R21, R19, 0x1, R0 ;  /* 0x0000000113157824 */ /* 0x002fc800078e0200 */
[C---:B------:R-:W-:Y:S01]  /*0d00*/  VIADD R15, R21.reuse, 0x2 ;  /* 0x00000002150f7836 */ /* 0x040fe20000000000 */
[C---:B------:R-:W-:Y:S01]  /*0d10*/  IADD3 R13, PT, PT, R21.reuse, 0x1, RZ ;  /* 0x00000001150d7810 */ /* 0x040fe20007ffe0ff */
[C---:B------:R-:W-:Y:S01]  /*0d20*/  VIADD R17, R21.reuse, 0x3 ;  /* 0x0000000315117836 */ /* 0x040fe20000000000 */
[-C--:B0-----:R-:W-:Y:S02]  /*0d30*/  ISETP.GE.AND P0, PT, R21, R4.reuse, PT ;  /* 0x000000041500720c */ /* 0x081fe40003f06270 */
[-C--:B------:R-:W-:Y:S02]  /*0d40*/  ISETP.GE.AND P1, PT, R13, R4.reuse, PT ;  /* 0x000000040d00720c */ /* 0x080fe40003f26270 */
[----:B------:R-:W-:Y:S02]  /*0d50*/  ISETP.LT.OR P0, PT, R21, 0x1, P0 ;  /* 0x000000011500780c */ /* 0x000fe40000701670 */
[----:B------:R-:W-:Y:S02]  /*0d60*/  ISETP.GE.AND P2, PT, R15, R4, PT ;  /* 0x000000040f00720c */ /* 0x000fe40003f46270 */
[----:B------:R-:W-:-:S02]  /*0d70*/  ISETP.GT.U32.OR P1, PT, R21, 0x7ffffffe, P1 ;  /* 0x7ffffffe1500780c */ /* 0x000fc40000f24470 */
[----:B------:R-:W-:Y:S02]  /*0d80*/  ISETP.GE.AND P3, PT, R17, R4, PT ;  /* 0x000000041100720c */ /* 0x000fe40003f66270 */
[----:B------:R-:W-:Y:S02]  /*0d90*/  ISETP.LT.OR P2, PT, R15, 0x1, P2 ;  /* 0x000000010f00780c */ /* 0x000fe40001741670 */
[----:B------:R-:W-:-:S03]  /*0da0*/  ISETP.LT.OR P3, PT, R17, 0x1, P3 ;  /* 0x000000011100780c */ /* 0x000fc60001f61670 */
[----:B------:R-:W0:Y:S08]  /*0db0*/  @!P0 LDC.64 R8, c[0x0][0x380] ;  /* 0x0000e000ff088b82 */ /* 0x000e300000000a00 */
[----:B------:R-:W1:Y:S08]  /*0dc0*/  @!P1 LDC.64 R10, c[0x0][0x380] ;  /* 0x0000e000ff0a9b82 */ /* 0x000e700000000a00 */
[----:B------:R-:W3:Y:S08]  /*0dd0*/  @!P2 LDC.64 R6, c[0x0][0x380] ;  /* 0x0000e000ff06ab82 */ /* 0x000ef00000000a00 */
[----:B------:R-:W4:Y:S01]  /*0de0*/  @!P3 LDC.64 R4, c[0x0][0x380] ;  /* 0x0000e000ff04bb82 */ /* 0x000f220000000a00 */
[----:B0-----:R-:W-:-:S06]  /*0df0*/  @!P0 IMAD.WIDE.U32 R8, R21, 0x4, R8 ;  /* 0x0000000415088825 */ /* 0x001fcc00078e0008 */
[----:B------:R-:W5:Y:S01]  /*0e00*/  @!P0 LDG.E R9, desc[UR8][R8.64] ;  /* 0x0000000808098981 */ /* 0x000f62000c1e1900 */
[----:B-1----:R-:W-:-:S06]  /*0e10*/  @!P1 IMAD.WIDE.U32 R10, R13, 0x4, R10 ;  /* 0x000000040d0a9825 */ /* 0x002fcc00078e000a */
[----:B------:R-:W2:Y:S01]  /*0e20*/  @!P1 LDG.E R11, desc[UR8][R10.64] ;  /* 0x000000080a0b9981 */ /* 0x000ea2000c1e1900 */
[----:B---3--:R-:W-:-:S06]  /*0e30*/  @!P2 IMAD.WIDE.U32 R6, R15, 0x4, R6 ;  /* 0x000000040f06a825 */ /* 0x008fcc00078e0006 */
[----:B------:R-:W3:Y:S01]  /*0e40*/  @!P2 LDG.E R7, desc[UR8][R6.64] ;  /* 0x000000080607a981 */ /* 0x000ee2000c1e1900 */
[----:B----4-:R-:W-:-:S06]  /*0e50*/  @!P3 IMAD.WIDE.U32 R4, R17, 0x4, R4 ;  /* 0x000000041104b825 */ /* 0x010fcc00078e0004 */
[----:B------:R-:W4:Y:S01]  /*0e60*/  @!P3 LDG.E R5, desc[UR8][R4.64] ;  /* 0x000000080405b981 */ /* 0x000f22000c1e1900 */
[----:B------:R-:W-:Y:S02]  /*0e70*/  IADD3 R19, PT, PT, R19, 0x4, RZ ;  /* 0x0000000413137810 */ /* 0x000fe40007ffe0ff */
[----:B-----5:R-:W-:-:S05]  /*0e80*/  @!P0 IADD3 R2, PT, PT, R2, R9, RZ ;  /* 0x0000000902028210 */ /* 0x020fca0007ffe0ff */
[----:B--2---:R-:W-:-:S04]  /*0e90*/  @!P1 IMAD.IADD R2, R2, 0x1, R11 ;  /* 0x0000000102029824 */ /* 0x004fc800078e020b */
[----:B---3--:R-:W-:-:S04]  /*0ea0*/  @!P2 IMAD.IADD R2, R2, 0x1, R7 ;  /* 0x000000010202a824 */ /* 0x008fc800078e0207 */
[----:B----4-:R-:W-:-:S07]  /*0eb0*/  @!P3 IMAD.IADD R2, R2, 0x1, R5 ;  /* 0x000000010202b824 */ /* 0x010fce00078e0205 */
.L_x_4:
[----:B-1----:R-:W-:-:S07]  /*0ec0*/  IMAD.IADD R19, R0, 0x1, R19 ;  /* 0x0000000100137824 */ /* 0x002fce00078e0213 */
.L_x_5:
[----:B--2---:R-:W-:-:S04]  /*0ed0*/  ISETP.GE.AND P0, PT, R19, R3, PT ;  /* 0x000000031300720c */ /* 0x004fc80003f06270 */
[----:B------:R-:W-:-:S13]  /*0ee0*/  ISETP.LT.OR P0, PT, R19, 0x1, P0 ;  /* 0x000000011300780c */ /* 0x000fda0000701670 */
[----:B------:R-:W0:Y:S02]  /*0ef0*/  @!P0 LDC.64 R4, c[0x0][0x380] ;  /* 0x0000e000ff048b82 */ /* 0x000e240000000a00 */
[----:B0-----:R-:W-:-:S06]  /*0f00*/  @!P0 IMAD.WIDE.U32 R4, R19, 0x4, R4 ;  /* 0x0000000413048825 */ /* 0x001fcc00078e0004 */
[----:B------:R-:W2:Y:S01]  /*0f10*/  @!P0 LDG.E R5, desc[UR8][R4.64] ;  /* 0x0000000804058981 */ /* 0x000ea2000c1e1900 */
[----:B------:R-:W-:Y:S01]  /*0f20*/  UIADD3 UR5, UPT, UPT, UR5, 0x1, URZ ;  /* 0x0000000105057890 */ /* 0x000fe2000fffe0ff */
[----:B------:R-:W-:-:S03]  /*0f30*/  IADD3 R19, PT, PT, R19, 0x1, RZ ;  /* 0x0000000113137810 */ /* 0x000fc60007ffe0ff */
[----:B------:R-:W-:Y:S01]  /*0f40*/  UISETP.NE.AND UP0, UPT, UR5, 0x1, UPT ;  /* 0x000000010500788c */ /* 0x000fe2000bf05270 */
[----:B--2---:R-:W-:-:S08]  /*0f50*/  @!P0 IMAD.IADD R2, R2, 0x1, R5 ;  /* 0x0000000102028824 */ /* 0x004fd000078e0205 */
[----:B------:R-:W-:Y:S05]  /*0f60*/  BRA.U UP0, `(.L_x_5) ;  /* 0xfffffffd00d87547 */ /* 0x000fea000b83ffff */
.L_x_0:
[----:B------:R-:W1:Y:S02]  /*0f70*/  LDC.64 R4, c[0x0][0x388] ;  /* 0x0000e200ff047b82 */ /* 0x000e640000000a00 */
[----:B-1----:R-:W-:-:S05]  /*0f80*/  IMAD.WIDE.U32 R4, R0, 0x4, R4 ;  /* 0x0000000400047825 */ /* 0x002fca00078e0004 */
[----:B------:R-:W-:Y:S01]  /*0f90*/  STG.E desc[UR8][R4.64], R2 ;  /* 0x0000000204007986 */ /* 0x000fe2000c101908 */
[----:B------:R-:W-:Y:S05]  /*0fa0*/  EXIT ;  /* 0x000000000000794d */ /* 0x000fea0003800000 */
.L_x_6:
[----:B------:R-:W-:-:S00]  /*0fb0*/  BRA `(.L_x_6) ;  /* 0xfffffffc00fc7947 */ /* 0x000fc0000383ffff */
[----:B------:R-:W-:-:S00]  /*0fc0*/  NOP ;  /* 0x0000000000007918 */ /* 0x000fc00000000000 */
        /* <DEDUP_REMOVED lines=11> */
.L_x_7:


//--------------------- .nv.shared.reserved.0     --------------------------
	.section	.nv.shared.reserved.0,"aw",@nobits
	.weak		__nv_reservedSMEM_offset_0_alias
	.size		__nv_reservedSMEM_offset_0_alias, 0, 64
	.other		__nv_reservedSMEM_offset_0_alias,@"STO_CUDA_RESERVED_SHARED STV_DEFAULT"
__nv_reservedSMEM_offset_0_alias:
	.zero		0
	.zero		64


//--------------------- .nv.constant0._Z7stencilPiS_ii --------------------------
	.section	.nv.constant0._Z7stencilPiS_ii,"a",@progbits
	.sectionflags	@""
	.align	4
.nv.constant0._Z7stencilPiS_ii:
	.zero		920


//--------------------- SYMBOLS --------------------------

	.type		.nv.reservedSmem.offset0,@object
	.size		.nv.reservedSmem.offset0,0x4
